//
// Generated by NVIDIA NVVM Compiler
//
// Compiler Build ID: CL-36424714
// Cuda compilation tools, release 13.0, V13.0.88
// Based on NVVM 20.0.0
//

.version 9.0
.target sm_100
.address_size 64

	// .globl	_Z9matrixMulPfS_S_i
// _ZZ9matrixMulPfS_S_iE2As has been demoted
// _ZZ9matrixMulPfS_S_iE2Bs has been demoted

.visible .entry _Z9matrixMulPfS_S_i(
	.param .u64 .ptr .align 1 _Z9matrixMulPfS_S_i_param_0,
	.param .u64 .ptr .align 1 _Z9matrixMulPfS_S_i_param_1,
	.param .u64 .ptr .align 1 _Z9matrixMulPfS_S_i_param_2,
	.param .u32 _Z9matrixMulPfS_S_i_param_3
)
{
	.reg .pred 	%p<3>;
	.reg .b32 	%r<36>;
	.reg .b32 	%f<105>;
	.reg .b64 	%rd<13>;
	// demoted variable
	.shared .align 4 .b8 _ZZ9matrixMulPfS_S_iE2As[4096];
	// demoted variable
	.shared .align 4 .b8 _ZZ9matrixMulPfS_S_iE2Bs[4096];
	ld.param.u64 	%rd3, [_Z9matrixMulPfS_S_i_param_0];
	ld.param.u64 	%rd4, [_Z9matrixMulPfS_S_i_param_1];
	ld.param.u64 	%rd5, [_Z9matrixMulPfS_S_i_param_2];
	ld.param.u32 	%r20, [_Z9matrixMulPfS_S_i_param_3];
	mov.u32 	%r21, %ctaid.x;
	mov.u32 	%r1, %ctaid.y;
	mov.u32 	%r2, %tid.x;
	mov.u32 	%r3, %tid.y;
	shl.b32 	%r4, %r20, 5;
	mul.lo.s32 	%r5, %r4, %r1;
	add.s32 	%r22, %r20, %r5;
	add.s32 	%r6, %r22, -32;
	shl.b32 	%r7, %r21, 5;
	setp.gt.s32 	%p1, %r5, %r6;
	mov.f32 	%f104, 0f00000000;
	@%p1 bra 	$L__BB0_3;
	shl.b32 	%r23, %r3, 7;
	mov.u32 	%r24, _ZZ9matrixMulPfS_S_iE2As;
	add.s32 	%r8, %r24, %r23;
	shl.b32 	%r25, %r2, 2;
	add.s32 	%r9, %r8, %r25;
	mov.u32 	%r26, _ZZ9matrixMulPfS_S_iE2Bs;
	add.s32 	%r11, %r26, %r25;
	add.s32 	%r10, %r11, %r23;
	mad.lo.s32 	%r27, %r20, %r3, %r2;
	add.s32 	%r34, %r27, %r7;
	shl.b32 	%r28, %r1, 5;
	add.s32 	%r29, %r3, %r28;
	mad.lo.s32 	%r33, %r20, %r29, %r2;
	cvta.to.global.u64 	%rd1, %rd4;
	cvta.to.global.u64 	%rd2, %rd5;
	mov.f32 	%f104, 0f00000000;
	mov.u32 	%r35, %r5;
$L__BB0_2:
	mul.wide.s32 	%rd6, %r34, 4;
	add.s64 	%rd7, %rd2, %rd6;
	mul.wide.s32 	%rd8, %r33, 4;
	add.s64 	%rd9, %rd1, %rd8;
	ld.global.f32 	%f6, [%rd9];
	st.shared.f32 	[%r9], %f6;
	ld.global.f32 	%f7, [%rd7];
	st.shared.f32 	[%r10], %f7;
	bar.sync 	0;
	ld.shared.f32 	%f8, [%r8];
	ld.shared.f32 	%f9, [%r11];
	fma.rn.f32 	%f10, %f8, %f9, %f104;
	ld.shared.f32 	%f11, [%r8+4];
	ld.shared.f32 	%f12, [%r11+128];
	fma.rn.f32 	%f13, %f11, %f12, %f10;
	ld.shared.f32 	%f14, [%r8+8];
	ld.shared.f32 	%f15, [%r11+256];
	fma.rn.f32 	%f16, %f14, %f15, %f13;
	ld.shared.f32 	%f17, [%r8+12];
	ld.shared.f32 	%f18, [%r11+384];
	fma.rn.f32 	%f19, %f17, %f18, %f16;
	ld.shared.f32 	%f20, [%r8+16];
	ld.shared.f32 	%f21, [%r11+512];
	fma.rn.f32 	%f22, %f20, %f21, %f19;
	ld.shared.f32 	%f23, [%r8+20];
	ld.shared.f32 	%f24, [%r11+640];
	fma.rn.f32 	%f25, %f23, %f24, %f22;
	ld.shared.f32 	%f26, [%r8+24];
	ld.shared.f32 	%f27, [%r11+768];
	fma.rn.f32 	%f28, %f26, %f27, %f25;
	ld.shared.f32 	%f29, [%r8+28];
	ld.shared.f32 	%f30, [%r11+896];
	fma.rn.f32 	%f31, %f29, %f30, %f28;
	ld.shared.f32 	%f32, [%r8+32];
	ld.shared.f32 	%f33, [%r11+1024];
	fma.rn.f32 	%f34, %f32, %f33, %f31;
	ld.shared.f32 	%f35, [%r8+36];
	ld.shared.f32 	%f36, [%r11+1152];
	fma.rn.f32 	%f37, %f35, %f36, %f34;
	ld.shared.f32 	%f38, [%r8+40];
	ld.shared.f32 	%f39, [%r11+1280];
	fma.rn.f32 	%f40, %f38, %f39, %f37;
	ld.shared.f32 	%f41, [%r8+44];
	ld.shared.f32 	%f42, [%r11+1408];
	fma.rn.f32 	%f43, %f41, %f42, %f40;
	ld.shared.f32 	%f44, [%r8+48];
	ld.shared.f32 	%f45, [%r11+1536];
	fma.rn.f32 	%f46, %f44, %f45, %f43;
	ld.shared.f32 	%f47, [%r8+52];
	ld.shared.f32 	%f48, [%r11+1664];
	fma.rn.f32 	%f49, %f47, %f48, %f46;
	ld.shared.f32 	%f50, [%r8+56];
	ld.shared.f32 	%f51, [%r11+1792];
	fma.rn.f32 	%f52, %f50, %f51, %f49;
	ld.shared.f32 	%f53, [%r8+60];
	ld.shared.f32 	%f54, [%r11+1920];
	fma.rn.f32 	%f55, %f53, %f54, %f52;
	ld.shared.f32 	%f56, [%r8+64];
	ld.shared.f32 	%f57, [%r11+2048];
	fma.rn.f32 	%f58, %f56, %f57, %f55;
	ld.shared.f32 	%f59, [%r8+68];
	ld.shared.f32 	%f60, [%r11+2176];
	fma.rn.f32 	%f61, %f59, %f60, %f58;
	ld.shared.f32 	%f62, [%r8+72];
	ld.shared.f32 	%f63, [%r11+2304];
	fma.rn.f32 	%f64, %f62, %f63, %f61;
	ld.shared.f32 	%f65, [%r8+76];
	ld.shared.f32 	%f66, [%r11+2432];
	fma.rn.f32 	%f67, %f65, %f66, %f64;
	ld.shared.f32 	%f68, [%r8+80];
	ld.shared.f32 	%f69, [%r11+2560];
	fma.rn.f32 	%f70, %f68, %f69, %f67;
	ld.shared.f32 	%f71, [%r8+84];
	ld.shared.f32 	%f72, [%r11+2688];
	fma.rn.f32 	%f73, %f71, %f72, %f70;
	ld.shared.f32 	%f74, [%r8+88];
	ld.shared.f32 	%f75, [%r11+2816];
	fma.rn.f32 	%f76, %f74, %f75, %f73;
	ld.shared.f32 	%f77, [%r8+92];
	ld.shared.f32 	%f78, [%r11+2944];
	fma.rn.f32 	%f79, %f77, %f78, %f76;
	ld.shared.f32 	%f80, [%r8+96];
	ld.shared.f32 	%f81, [%r11+3072];
	fma.rn.f32 	%f82, %f80, %f81, %f79;
	ld.shared.f32 	%f83, [%r8+100];
	ld.shared.f32 	%f84, [%r11+3200];
	fma.rn.f32 	%f85, %f83, %f84, %f82;
	ld.shared.f32 	%f86, [%r8+104];
	ld.shared.f32 	%f87, [%r11+3328];
	fma.rn.f32 	%f88, %f86, %f87, %f85;
	ld.shared.f32 	%f89, [%r8+108];
	ld.shared.f32 	%f90, [%r11+3456];
	fma.rn.f32 	%f91, %f89, %f90, %f88;
	ld.shared.f32 	%f92, [%r8+112];
	ld.shared.f32 	%f93, [%r11+3584];
	fma.rn.f32 	%f94, %f92, %f93, %f91;
	ld.shared.f32 	%f95, [%r8+116];
	ld.shared.f32 	%f96, [%r11+3712];
	fma.rn.f32 	%f97, %f95, %f96, %f94;
	ld.shared.f32 	%f98, [%r8+120];
	ld.shared.f32 	%f99, [%r11+3840];
	fma.rn.f32 	%f100, %f98, %f99, %f97;
	ld.shared.f32 	%f101, [%r8+124];
	ld.shared.f32 	%f102, [%r11+3968];
	fma.rn.f32 	%f104, %f101, %f102, %f100;
	bar.sync 	0;
	add.s32 	%r35, %r35, 32;
	add.s32 	%r34, %r34, %r4;
	add.s32 	%r33, %r33, 32;
	setp.le.s32 	%p2, %r35, %r6;
	@%p2 bra 	$L__BB0_2;
$L__BB0_3:
	cvta.to.global.u64 	%rd10, %rd3;
	add.s32 	%r30, %r7, %r2;
	mad.lo.s32 	%r31, %r20, %r3, %r30;
	add.s32 	%r32, %r31, %r5;
	mul.wide.s32 	%rd11, %r32, 4;
	add.s64 	%rd12, %rd10, %rd11;
	st.global.f32 	[%rd12], %f104;
	ret;

}


// ===== COMPILED SASS (sm_100) =====

	.target	sm_100

	.elftype	@"ET_EXEC"


//--------------------- .note.nv.tkinfo           --------------------------
	.section	.note.nv.tkinfo,"",@"SHT_NOTE"
	.sectionflags	@"SHF_NOTE_NV_TKINFO"
	.tkinfo
        /*0018*/ 	.word	0x00000002
        /*0030*/ 	.string	""
        /*0030*/ 	.string	"ptxas"
        /*0030*/ 	.string	"Cuda compilation tools, release 13.0, V13.0.88"
        /*0030*/ 	.string	"Build cuda_13.0.r13.0/compiler.36424714_0"
        /*0030*/ 	.string	"-arch sm_100 -m 64 "



//--------------------- .note.nv.cuinfo           --------------------------
	.section	.note.nv.cuinfo,"",@"SHT_NOTE"
	.sectionflags	@"SHF_NOTE_NV_CUINFO"
        /*0018*/ 	.short	0x0002
        /*001a*/ 	.short	0x0064
        /*001c*/ 	.short	0x0082
	.zero		2


//--------------------- .nv.info                  --------------------------
	.section	.nv.info,"",@"SHT_CUDA_INFO"
	.align	4


	//----- nvinfo : EIATTR_REGCOUNT
	.align		4
        /*0000*/ 	.byte	0x04, 0x2f
        /*0002*/ 	.short	(.L_1 - .L_0)
	.align		4
.L_0:
        /*0004*/ 	.word	index@(_Z9matrixMulPfS_S_i)
        /*0008*/ 	.word	0x00000020


	//----- nvinfo : EIATTR_FRAME_SIZE
	.align		4
.L_1:
        /*000c*/ 	.byte	0x04, 0x11
        /*000e*/ 	.short	(.L_3 - .L_2)
	.align		4
.L_2:
        /*0010*/ 	.word	index@(_Z9matrixMulPfS_S_i)
        /*0014*/ 	.word	0x00000000


	//----- nvinfo : EIATTR_MIN_STACK_SIZE
	.align		4
.L_3:
        /*0018*/ 	.byte	0x04, 0x12
        /*001a*/ 	.short	(.L_5 - .L_4)
	.align		4
.L_4:
        /*001c*/ 	.word	index@(_Z9matrixMulPfS_S_i)
        /*0020*/ 	.word	0x00000000
.L_5:


//--------------------- .nv.compat                --------------------------
	.section	.nv.compat,"",@"SHT_CUDA_COMPAT_INFO"
	.align	4
        /*0000*/ 	.byte	0x02, 0x09, 0x00, 0x00, 0x02, 0x02, 0x01, 0x00, 0x02, 0x05, 0x05, 0x00, 0x03, 0x07, 0x01, 0x01
        /*0010*/ 	.byte	0x02, 0x03, 0x00, 0x00, 0x02, 0x06, 0x01, 0x00, 0x04, 0x0b, 0x08, 0x00, 0x09, 0x00, 0x00, 0x00
        /*0020*/ 	.byte	0x00, 0x00, 0x00, 0x00


//--------------------- .nv.info._Z9matrixMulPfS_S_i --------------------------
	.section	.nv.info._Z9matrixMulPfS_S_i,"",@"SHT_CUDA_INFO"
	.sectionflags	@""
	.align	4


	//----- nvinfo : EIATTR_CUDA_API_VERSION
	.align		4
        /*0000*/ 	.byte	0x04, 0x37
        /*0002*/ 	.short	(.L_7 - .L_6)
.L_6:
        /*0004*/ 	.word	0x00000082


	//----- nvinfo : EIATTR_KPARAM_INFO
	.align		4
.L_7:
        /*0008*/ 	.byte	0x04, 0x17
        /*000a*/ 	.short	(.L_9 - .L_8)
.L_8:
        /*000c*/ 	.word	0x00000000
        /*0010*/ 	.short	0x0003
        /*0012*/ 	.short	0x0018
        /*0014*/ 	.byte	0x00, 0xf0, 0x11, 0x00


	//----- nvinfo : EIATTR_KPARAM_INFO
	.align		4
.L_9:
        /*0018*/ 	.byte	0x04, 0x17
        /*001a*/ 	.short	(.L_11 - .L_10)
.L_10:
        /*001c*/ 	.word	0x00000000
        /*0020*/ 	.short	0x0002
        /*0022*/ 	.short	0x0010
        /*0024*/ 	.byte	0x00, 0xf5, 0x21, 0x00


	//----- nvinfo : EIATTR_KPARAM_INFO
	.align		4
.L_11:
        /*0028*/ 	.byte	0x04, 0x17
        /*002a*/ 	.short	(.L_13 - .L_12)
.L_12:
        /*002c*/ 	.word	0x00000000
        /*0030*/ 	.short	0x0001
        /*0032*/ 	.short	0x0008
        /*0034*/ 	.byte	0x00, 0xf5, 0x21, 0x00


	//----- nvinfo : EIATTR_KPARAM_INFO
	.align		4
.L_13:
        /*0038*/ 	.byte	0x04, 0x17
        /*003a*/ 	.short	(.L_15 - .L_14)
.L_14:
        /*003c*/ 	.word	0x00000000
        /*0040*/ 	.short	0x0000
        /*0042*/ 	.short	0x0000
        /*0044*/ 	.byte	0x00, 0xf5, 0x21, 0x00


	//----- nvinfo : EIATTR_SPARSE_MMA_MASK
	.align		4
.L_15:
        /*0048*/ 	.byte	0x03, 0x50
        /*004a*/ 	.short	0x0000


	//----- nvinfo : EIATTR_MAXREG_COUNT
	.align		4
        /*004c*/ 	.byte	0x03, 0x1b
        /*004e*/ 	.short	0x00ff


	//----- nvinfo : EIATTR_NUM_BARRIERS
	.align		4
        /*0050*/ 	.byte	0x02, 0x4c
        /*0052*/ 	.byte	0x01
	.zero		1


	//----- nvinfo : EIATTR_MERCURY_ISA_VERSION
	.align		4
        /*0054*/ 	.byte	0x03, 0x5f
        /*0056*/ 	.short	0x0101


	//----- nvinfo : EIATTR_VRC_CTA_INIT_COUNT
	.align		4
        /*0058*/ 	.byte	0x02, 0x4a
	.zero		1
	.zero		1


	//----- nvinfo : EIATTR_EXIT_INSTR_OFFSETS
	.align		4
        /*005c*/ 	.byte	0x04, 0x1c
        /*005e*/ 	.short	(.L_17 - .L_16)


	//   ....[0]....
.L_16:
        /*0060*/ 	.word	0x00000780


	//----- nvinfo : EIATTR_CBANK_PARAM_SIZE
	.align		4
.L_17:
        /*0064*/ 	.byte	0x03, 0x19
        /*0066*/ 	.short	0x001c


	//----- nvinfo : EIATTR_PARAM_CBANK
	.align		4
        /*0068*/ 	.byte	0x04, 0x0a
        /*006a*/ 	.short	(.L_19 - .L_18)
	.align		4
.L_18:
        /*006c*/ 	.word	index@(.nv.constant0._Z9matrixMulPfS_S_i)
        /*0070*/ 	.short	0x0380
        /*0072*/ 	.short	0x001c


	//----- nvinfo : EIATTR_SW_WAR
	.align		4
.L_19:
        /*0074*/ 	.byte	0x04, 0x36
        /*0076*/ 	.short	(.L_21 - .L_20)
.L_20:
        /*0078*/ 	.word	0x00000008
.L_21:


//--------------------- .nv.callgraph             --------------------------
	.section	.nv.callgraph,"",@"SHT_CUDA_CALLGRAPH"
	.align	4
	.sectionentsize	8
	.align		4
        /*0000*/ 	.word	0x00000000
	.align		4
        /*0004*/ 	.word	0xffffffff
	.align		4
        /*0008*/ 	.word	0x00000000
	.align		4
        /*000c*/ 	.word	0xfffffffe
	.align		4
        /*0010*/ 	.word	0x00000000
	.align		4
        /*0014*/ 	.word	0xfffffffd
	.align		4
        /*0018*/ 	.word	0x00000000
	.align		4
        /*001c*/ 	.word	0xfffffffc


//--------------------- .text._Z9matrixMulPfS_S_i --------------------------
	.section	.text._Z9matrixMulPfS_S_i,"ax",@progbits
	.align	128
        .global         _Z9matrixMulPfS_S_i
        .type           _Z9matrixMulPfS_S_i,@function
        .size           _Z9matrixMulPfS_S_i,(.L_x_3 - _Z9matrixMulPfS_S_i)
        .other          _Z9matrixMulPfS_S_i,@"STO_CUDA_ENTRY STV_DEFAULT"
_Z9matrixMulPfS_S_i:
.text._Z9matrixMulPfS_S_i:
[----:B------:R-:W-:Y:S01]  /*0000*/  LDC R1, c[0x0][0x37c] ;  /* 0x0000df00ff017b82 */ /* 0x000fe20000000800 */
[----:B------:R-:W0:Y:S07]  /*0010*/  S2R R2, SR_CTAID.Y ;  /* 0x0000000000027919 */ /* 0x000e2e0000002600 */
[----:B------:R-:W1:Y:S01]  /*0020*/  LDC R7, c[0x0][0x398] ;  /* 0x0000e600ff077b82 */ /* 0x000e620000000800 */
[----:B------:R-:W2:Y:S01]  /*0030*/  LDCU.64 UR8, c[0x0][0x358] ;  /* 0x00006b00ff0877ac */ /* 0x000ea20008000a00 */
[----:B------:R-:W-:Y:S01]  /*0040*/  HFMA2 R27, -RZ, RZ, 0, 0 ;  /* 0x00000000ff1b7431 */ /* 0x000fe200000001ff */
[----:B------:R-:W3:Y:S01]  /*0050*/  S2R R5, SR_CTAID.X ;  /* 0x0000000000057919 */ /* 0x000ee20000002500 */
[----:B------:R-:W3:Y:S04]  /*0060*/  S2R R6, SR_TID.X ;  /* 0x0000000000067919 */ /* 0x000ee80000002100 */
[----:B------:R-:W4:Y:S01]  /*0070*/  LDC.64 R24, c[0x0][0x380] ;  /* 0x0000e000ff187b82 */ /* 0x000f220000000a00 */
[----:B------:R-:W5:Y:S01]  /*0080*/  S2R R9, SR_TID.Y ;  /* 0x0000000000097919 */ /* 0x000f620000002200 */
[----:B-1----:R-:W-:-:S05]  /*0090*/  SHF.L.U32 R19, R7, 0x5, RZ ;  /* 0x0000000507137819 */ /* 0x002fca00000006ff */
[----:B0-----:R-:W-:-:S05]  /*00a0*/  IMAD R4, R19, R2, RZ ;  /* 0x0000000213047224 */ /* 0x001fca00078e02ff */
[C---:B------:R-:W-:Y:S02]  /*00b0*/  IADD3 R17, PT, PT, R4.reuse, -0x20, R7 ;  /* 0xffffffe004117810 */ /* 0x040fe40007ffe007 */
[----:B---3--:R-:W-:Y:S02]  /*00c0*/  LEA R0, R5, R6, 0x5 ;  /* 0x0000000605007211 */ /* 0x008fe400078e28ff */
[----:B------:R-:W-:-:S03]  /*00d0*/  ISETP.GT.AND P0, PT, R4, R17, PT ;  /* 0x000000110400720c */ /* 0x000fc60003f04270 */
[----:B-----5:R-:W-:-:S05]  /*00e0*/  IMAD R3, R9, R7, R0 ;  /* 0x0000000709037224 */ /* 0x020fca00078e0200 */
[----:B------:R-:W-:-:S05]  /*00f0*/  IADD3 R3, PT, PT, R4, R3, RZ ;  /* 0x0000000304037210 */ /* 0x000fca0007ffe0ff */
[----:B----4-:R-:W-:Y:S01]  /*0100*/  IMAD.WIDE R24, R3, 0x4, R24 ;  /* 0x0000000403187825 */ /* 0x010fe200078e0218 */
[----:B--2---:R-:W-:Y:S06]  /*0110*/  @P0 BRA `(.L_x_0) ;  /* 0x0000000400940947 */ /* 0x004fec0003800000 */
[----:B------:R-:W0:Y:S01]  /*0120*/  S2UR UR6, SR_CgaCtaId ;  /* 0x00000000000679c3 */ /* 0x000e220000008800 */
[----:B------:R-:W-:Y:S01]  /*0130*/  UMOV UR4, 0x400 ;  /* 0x0000040000047882 */ /* 0x000fe20000000000 */
[----:B------:R-:W-:Y:S01]  /*0140*/  LEA R0, R2, R9, 0x5 ;  /* 0x0000000902007211 */ /* 0x000fe200078e28ff */
[----:B------:R-:W-:Y:S01]  /*0150*/  UIADD3 UR5, UPT, UPT, UR4, 0x1000, URZ ;  /* 0x0000100004057890 */ /* 0x000fe2000fffe0ff */
[-CC-:B------:R-:W-:Y:S01]  /*0160*/  IMAD R2, R9, R7.reuse, R6.reuse ;  /* 0x0000000709027224 */ /* 0x180fe200078e0206 */
[----:B------:R-:W-:Y:S02]  /*0170*/  MOV R27, RZ ;  /* 0x000000ff001b7202 */ /* 0x000fe40000000f00 */
[----:B------:R-:W-:Y:S01]  /*0180*/  IMAD R0, R0, R7, R6 ;  /* 0x0000000700007224 */ /* 0x000fe200078e0206 */
[----:B------:R-:W1:Y:S01]  /*0190*/  LDC.64 R22, c[0x0][0x390] ;  /* 0x0000e400ff167b82 */ /* 0x000e620000000a00 */
[----:B------:R-:W-:-:S07]  /*01a0*/  LEA R2, R5, R2, 0x5 ;  /* 0x0000000205027211 */ /* 0x000fce00078e28ff */
[----:B------:R-:W2:Y:S01]  /*01b0*/  LDC.64 R20, c[0x0][0x388] ;  /* 0x0000e200ff147b82 */ /* 0x000ea20000000a00 */
[----:B0-----:R-:W-:Y:S02]  /*01c0*/  ULEA UR4, UR6, UR4, 0x18 ;  /* 0x0000000406047291 */ /* 0x001fe4000f8ec0ff */
[----:B------:R-:W-:-:S04]  /*01d0*/  ULEA UR5, UR6, UR5, 0x18 ;  /* 0x0000000506057291 */ /* 0x000fc8000f8ec0ff */
[C---:B------:R-:W-:Y:S02]  /*01e0*/  LEA R7, R9.reuse, UR4, 0x7 ;  /* 0x0000000409077c11 */ /* 0x040fe4000f8e38ff */
[C---:B------:R-:W-:Y:S02]  /*01f0*/  LEA R5, R6.reuse, UR5, 0x2 ;  /* 0x0000000506057c11 */ /* 0x040fe4000f8e10ff */
[----:B------:R-:W-:Y:S02]  /*0200*/  LEA R6, R6, R7, 0x2 ;  /* 0x0000000706067211 */ /* 0x000fe400078e10ff */
[----:B------:R-:W-:-:S07]  /*0210*/  LEA R3, R9, R5, 0x7 ;  /* 0x0000000509037211 */ /* 0x000fce00078e38ff */
.L_x_1:
[----:B--2---:R-:W-:-:S04]  /*0220*/  IMAD.WIDE R8, R0, 0x4, R20 ;  /* 0x0000000400087825 */ /* 0x004fc800078e0214 */
[----:B-1----:R-:W-:Y:S02]  /*0230*/  IMAD.WIDE R10, R2, 0x4, R22 ;  /* 0x00000004020a7825 */ /* 0x002fe400078e0216 */
[----:B------:R-:W2:Y:S04]  /*0240*/  LDG.E R9, desc[UR8][R8.64] ;  /* 0x0000000808097981 */ /* 0x000ea8000c1e1900 */
[----:B------:R-:W3:Y:S01]  /*0250*/  LDG.E R16, desc[UR8][R10.64] ;  /* 0x000000080a107981 */ /* 0x000ee2000c1e1900 */
[----:B------:R-:W-:Y:S02]  /*0260*/  IADD3 R4, PT, PT, R4, 0x20, RZ ;  /* 0x0000002004047810 */ /* 0x000fe40007ffe0ff */
[----:B------:R-:W-:Y:S02]  /*0270*/  IADD3 R0, PT, PT, R0, 0x20, RZ ;  /* 0x0000002000007810 */ /* 0x000fe40007ffe0ff */
[----:B------:R-:W-:-:S02]  /*0280*/  ISETP.GT.AND P0, PT, R4, R17, PT ;  /* 0x000000110400720c */ /* 0x000fc40003f04270 */
[----:B------:R-:W-:Y:S01]  /*0290*/  IADD3 R2, PT, PT, R19, R2, RZ ;  /* 0x0000000213027210 */ /* 0x000fe20007ffe0ff */
[----:B--2---:R-:W-:Y:S04]  /*02a0*/  STS [R6], R9 ;  /* 0x0000000906007388 */ /* 0x004fe80000000800 */
[----:B---3--:R-:W-:Y:S01]  /*02b0*/  STS [R3], R16 ;  /* 0x0000001003007388 */ /* 0x008fe20000000800 */
[----:B------:R-:W-:Y:S06]  /*02c0*/  BAR.SYNC.DEFER_BLOCKING 0x0 ;  /* 0x0000000000007b1d */ /* 0x000fec0000010000 */
[----:B------:R-:W-:Y:S04]  /*02d0*/  LDS R18, [R5] ;  /* 0x0000000005127984 */ /* 0x000fe80000000800 */
[----:B------:R-:W0:Y:S04]  /*02e0*/  LDS.128 R12, [R7] ;  /* 0x00000000070c7984 */ /* 0x000e280000000c00 */
[----:B------:R-:W1:Y:S04]  /*02f0*/  LDS R26, [R5+0x80] ;  /* 0x00008000051a7984 */ /* 0x000e680000000800 */
[----:B------:R-:W2:Y:S04]  /*0300*/  LDS R29, [R5+0x100] ;  /* 0x00010000051d7984 */ /* 0x000ea80000000800 */
[----:B------:R-:W-:Y:S04]  /*0310*/  LDS.128 R8, [R7+0x10] ;  /* 0x0000100007087984 */ /* 0x000fe80000000c00 */
[----:B------:R-:W-:Y:S01]  /*0320*/  LDS R16, [R5+0x280] ;  /* 0x0002800005107984 */ /* 0x000fe20000000800 */
[----:B0-----:R-:W-:-:S03]  /*0330*/  FFMA R18, R12, R18, R27 ;  /* 0x000000120c127223 */ /* 0x001fc6000000001b */
[----:B------:R-:W0:Y:S01]  /*0340*/  LDS R12, [R5+0x180] ;  /* 0x00018000050c7984 */ /* 0x000e220000000800 */
[----:B-1----:R-:W-:-:S03]  /*0350*/  FFMA R18, R26, R13, R18 ;  /* 0x0000000d1a127223 */ /* 0x002fc60000000012 */
[----:B------:R-:W1:Y:S01]  /*0360*/  LDS R13, [R5+0x200] ;  /* 0x00020000050d7984 */ /* 0x000e620000000800 */
[----:B--2---:R-:W-:-:S03]  /*0370*/  FFMA R29, R29, R14, R18 ;  /* 0x0000000e1d1d7223 */ /* 0x004fc60000000012 */
[----:B------:R-:W2:Y:S04]  /*0380*/  LDS R27, [R5+0x300] ;  /* 0x00030000051b7984 */ /* 0x000ea80000000800 */
[----:B------:R-:W-:Y:S01]  /*0390*/  LDS R26, [R5+0x400] ;  /* 0x00040000051a7984 */ /* 0x000fe20000000800 */
[----:B0-----:R-:W-:-:S03]  /*03a0*/  FFMA R15, R12, R15, R29 ;  /* 0x0000000f0c0f7223 */ /* 0x001fc6000000001d */
[----:B------:R-:W-:Y:S01]  /*03b0*/  LDS R29, [R5+0xe80] ;  /* 0x000e8000051d7984 */ /* 0x000fe20000000800 */
[----:B-1----:R-:W-:-:S03]  /*03c0*/  FFMA R13, R8, R13, R15 ;  /* 0x0000000d080d7223 */ /* 0x002fc6000000000f */
[----:B------:R-:W0:Y:S01]  /*03d0*/  LDS R8, [R5+0x380] ;  /* 0x0003800005087984 */ /* 0x000e220000000800 */
[----:B------:R-:W-:-:S03]  /*03e0*/  FFMA R18, R16, R9, R13 ;  /* 0x0000000910127223 */ /* 0x000fc6000000000d */
[----:B------:R-:W1:Y:S01]  /*03f0*/  LDS.128 R12, [R7+0x20] ;  /* 0x00002000070c7984 */ /* 0x000e620000000c00 */
[----:B--2---:R-:W-:-:S03]  /*0400*/  FFMA R9, R27, R10, R18 ;  /* 0x0000000a1b097223 */ /* 0x004fc60000000012 */
[----:B------:R-:W2:Y:S04]  /*0410*/  LDS R16, [R5+0x480] ;  /* 0x0004800005107984 */ /* 0x000ea80000000800 */
[----:B------:R-:W3:Y:S01]  /*0420*/  LDS R27, [R5+0x500] ;  /* 0x00050000051b7984 */ /* 0x000ee20000000800 */
[----:B0-----:R-:W-:-:S04]  /*0430*/  FFMA R9, R8, R11, R9 ;  /* 0x0000000b08097223 */ /* 0x001fc80000000009 */
[----:B-1----:R-:W-:Y:S02]  /*0440*/  FFMA R9, R12, R26, R9 ;  /* 0x0000001a0c097223 */ /* 0x002fe40000000009 */
[----:B------:R-:W0:Y:S02]  /*0450*/  LDS R12, [R5+0x580] ;  /* 0x00058000050c7984 */ /* 0x000e240000000800 */
[----:B--2---:R-:W-:Y:S02]  /*0460*/  FFMA R18, R16, R13, R9 ;  /* 0x0000000d10127223 */ /* 0x004fe40000000009 */
[----:B------:R-:W-:Y:S02]  /*0470*/  LDS R26, [R5+0x600] ;  /* 0x00060000051a7984 */ /* 0x000fe40000000800 */
[----:B---3--:R-:W-:Y:S02]  /*0480*/  FFMA R13, R27, R14, R18 ;  /* 0x0000000e1b0d7223 */ /* 0x008fe40000000012 */
[----:B------:R-:W1:Y:S04]  /*0490*/  LDS.128 R8, [R7+0x30] ;  /* 0x0000300007087984 */ /* 0x000e680000000c00 */
        /* <DEDUP_REMOVED lines=39> */
[----:B-1----:R-:W-:-:S04]  /*0710*/  FFMA R8, R8, R13, R15 ;  /* 0x0000000d08087223 */ /* 0x002fc8000000000f */
[----:B------:R-:W-:-:S04]  /*0720*/  FFMA R9, R29, R9, R8 ;  /* 0x000000091d097223 */ /* 0x000fc80000000008 */
[----:B--2---:R-:W-:-:S04]  /*0730*/  FFMA R9, R16, R10, R9 ;  /* 0x0000000a10097223 */ /* 0x004fc80000000009 */
[----:B---3--:R-:W-:Y:S01]  /*0740*/  FFMA R27, R14, R11, R9 ;  /* 0x0000000b0e1b7223 */ /* 0x008fe20000000009 */
[----:B------:R-:W-:Y:S06]  /*0750*/  BAR.SYNC.DEFER_BLOCKING 0x0 ;  /* 0x0000000000007b1d */ /* 0x000fec0000010000 */
[----:B------:R-:W-:Y:S05]  /*0760*/  @!P0 BRA `(.L_x_1) ;  /* 0xfffffff800ac8947 */ /* 0x000fea000383ffff */
.L_x_0:
[----:B------:R-:W-:Y:S01]  /*0770*/  STG.E desc[UR8][R24.64], R27 ;  /* 0x0000001b18007986 */ /* 0x000fe2000c101908 */
[----:B------:R-:W-:Y:S05]  /*0780*/  EXIT ;  /* 0x000000000000794d */ /* 0x000fea0003800000 */
.L_x_2:
[----:B------:R-:W-:-:S00]  /*0790*/  BRA `(.L_x_2) ;  /* 0xfffffffc00fc7947 */ /* 0x000fc0000383ffff */
[----:B------:R-:W-:-:S00]  /*07a0*/  NOP ;  /* 0x0000000000007918 */ /* 0x000fc00000000000 */
        /* <DEDUP_REMOVED lines=13> */
.L_x_3:


//--------------------- .nv.shared._Z9matrixMulPfS_S_i --------------------------
	.section	.nv.shared._Z9matrixMulPfS_S_i,"aw",@nobits
	.sectionflags	@""
	.align	4
.nv.shared._Z9matrixMulPfS_S_i:
	.zero		9216


//--------------------- .nv.shared.reserved.0     --------------------------
	.section	.nv.shared.reserved.0,"aw",@nobits
	.weak		__nv_reservedSMEM_offset_0_alias
	.size		__nv_reservedSMEM_offset_0_alias, 0, 64
	.other		__nv_reservedSMEM_offset_0_alias,@"STO_CUDA_RESERVED_SHARED STV_DEFAULT"
__nv_reservedSMEM_offset_0_alias:
	.zero		0
	.zero		64


//--------------------- .nv.constant0._Z9matrixMulPfS_S_i --------------------------
	.section	.nv.constant0._Z9matrixMulPfS_S_i,"a",@progbits
	.sectionflags	@""
	.align	4
.nv.constant0._Z9matrixMulPfS_S_i:
	.zero		924


//--------------------- SYMBOLS --------------------------

	.type		.nv.reservedSmem.offset0,@object
	.size		.nv.reservedSmem.offset0,0x4
	.type		.nv.reservedSmem.cap,@object
	.size		.nv.reservedSmem.cap,0x4
